	.headerflags	@"EF_CUDA_TEXMODE_UNIFIED EF_CUDA_64BIT_ADDRESS EF_CUDA_SM86 EF_CUDA_VIRTUAL_SM(EF_CUDA_SM86)"
	.elftype	@"ET_EXEC"


//--------------------- .nv.info                  --------------------------
	.section	.nv.info,"",@"SHT_CUDA_INFO"
	.align	4


	//----- nvinfo : EIATTR_REGCOUNT
	.align		4
        /*0000*/ 	.byte	0x04, 0x2f
        /*0002*/ 	.short	(.L_5 - .L_4)
	.align		4
.L_4:
        /*0004*/ 	.word	index@(triton_red_fused__to_copy_add_embedding_mean_mul_pow_rsqrt_8)
        /*0008*/ 	.word	0x00000018


	//----- nvinfo : EIATTR_MIN_STACK_SIZE
	.align		4
.L_5:
        /*000c*/ 	.byte	0x04, 0x12
        /*000e*/ 	.short	(.L_7 - .L_6)
	.align		4
.L_6:
        /*0010*/ 	.word	index@(triton_red_fused__to_copy_add_embedding_mean_mul_pow_rsqrt_8)
        /*0014*/ 	.word	0x00000000


	//----- nvinfo : EIATTR_FRAME_SIZE
	.align		4
.L_7:
        /*0018*/ 	.byte	0x04, 0x11
        /*001a*/ 	.short	(.L_9 - .L_8)
	.align		4
.L_8:
        /*001c*/ 	.word	index@(triton_red_fused__to_copy_add_embedding_mean_mul_pow_rsqrt_8)
        /*0020*/ 	.word	0x00000000


	//----- nvinfo : EIATTR_MIN_STACK_SIZE
	.align		4
.L_9:
        /*0024*/ 	.byte	0x04, 0x12
        /*0026*/ 	.short	(.L_11 - .L_10)
	.align		4
.L_10:
        /*0028*/ 	.word	index@(triton_red_fused__to_copy_add_embedding_mean_mul_pow_rsqrt_8)
        /*002c*/ 	.word	0x00000000
.L_11:


//--------------------- .nv.info.triton_red_fused__to_copy_add_embedding_mean_mul_pow_rsqrt_8 --------------------------
	.section	.nv.info.triton_red_fused__to_copy_add_embedding_mean_mul_pow_rsqrt_8,"",@"SHT_CUDA_INFO"
	.sectionflags	@""
	.align	4


	//----- nvinfo : EIATTR_CUDA_API_VERSION
	.align		4
        /*0000*/ 	.byte	0x04, 0x37
        /*0002*/ 	.short	(.L_13 - .L_12)
.L_12:
        /*0004*/ 	.word	0x0000007c


	//----- nvinfo : EIATTR_SW2861232_WAR
	.align		4
.L_13:
        /*0008*/ 	.byte	0x01, 0x35
	.zero		2


	//----- nvinfo : EIATTR_PARAM_CBANK
	.align		4
        /*000c*/ 	.byte	0x04, 0x0a
        /*000e*/ 	.short	(.L_15 - .L_14)
	.align		4
.L_14:
        /*0010*/ 	.word	index@(.nv.constant0.triton_red_fused__to_copy_add_embedding_mean_mul_pow_rsqrt_8)
        /*0014*/ 	.short	0x0160
        /*0016*/ 	.short	0x0048


	//----- nvinfo : EIATTR_CBANK_PARAM_SIZE
	.align		4
.L_15:
        /*0018*/ 	.byte	0x03, 0x19
        /*001a*/ 	.short	0x0048


	//----- nvinfo : EIATTR_KPARAM_INFO
	.align		4
        /*001c*/ 	.byte	0x04, 0x17
        /*001e*/ 	.short	(.L_17 - .L_16)
.L_16:
        /*0020*/ 	.word	0x00000000
        /*0024*/ 	.short	0x0009
        /*0026*/ 	.short	0x0040
        /*0028*/ 	.byte	0x00, 0xf4, 0x21, 0x00


	//----- nvinfo : EIATTR_KPARAM_INFO
	.align		4
.L_17:
        /*002c*/ 	.byte	0x04, 0x17
        /*002e*/ 	.short	(.L_19 - .L_18)
.L_18:
        /*0030*/ 	.word	0x00000000
        /*0034*/ 	.short	0x0008
        /*0036*/ 	.short	0x003c
        /*0038*/ 	.byte	0x00, 0xf0, 0x11, 0x00


	//----- nvinfo : EIATTR_KPARAM_INFO
	.align		4
.L_19:
        /*003c*/ 	.byte	0x04, 0x17
        /*003e*/ 	.short	(.L_21 - .L_20)
.L_20:
        /*0040*/ 	.word	0x00000000
        /*0044*/ 	.short	0x0007
        /*0046*/ 	.short	0x0038
        /*0048*/ 	.byte	0x00, 0xf0, 0x11, 0x00


	//----- nvinfo : EIATTR_KPARAM_INFO
	.align		4
.L_21:
        /*004c*/ 	.byte	0x04, 0x17
        /*004e*/ 	.short	(.L_23 - .L_22)
.L_22:
        /*0050*/ 	.word	0x00000000
        /*0054*/ 	.short	0x0006
        /*0056*/ 	.short	0x0030
        /*0058*/ 	.byte	0x00, 0xf4, 0x21, 0x00


	//----- nvinfo : EIATTR_KPARAM_INFO
	.align		4
.L_23:
        /*005c*/ 	.byte	0x04, 0x17
        /*005e*/ 	.short	(.L_25 - .L_24)
.L_24:
        /*0060*/ 	.word	0x00000000
        /*0064*/ 	.short	0x0005
        /*0066*/ 	.short	0x0028
        /*0068*/ 	.byte	0x00, 0xf4, 0x21, 0x00


	//----- nvinfo : EIATTR_KPARAM_INFO
	.align		4
.L_25:
        /*006c*/ 	.byte	0x04, 0x17
        /*006e*/ 	.short	(.L_27 - .L_26)
.L_26:
        /*0070*/ 	.word	0x00000000
        /*0074*/ 	.short	0x0004
        /*0076*/ 	.short	0x0020
        /*0078*/ 	.byte	0x00, 0xf4, 0x21, 0x00


	//----- nvinfo : EIATTR_KPARAM_INFO
	.align		4
.L_27:
        /*007c*/ 	.byte	0x04, 0x17
        /*007e*/ 	.short	(.L_29 - .L_28)
.L_28:
        /*0080*/ 	.word	0x00000000
        /*0084*/ 	.short	0x0003
        /*0086*/ 	.short	0x0018
        /*0088*/ 	.byte	0x00, 0xf4, 0x21, 0x00


	//----- nvinfo : EIATTR_KPARAM_INFO
	.align		4
.L_29:
        /*008c*/ 	.byte	0x04, 0x17
        /*008e*/ 	.short	(.L_31 - .L_30)
.L_30:
        /*0090*/ 	.word	0x00000000
        /*0094*/ 	.short	0x0002
        /*0096*/ 	.short	0x0010
        /*0098*/ 	.byte	0x00, 0xf4, 0x21, 0x00


	//----- nvinfo : EIATTR_KPARAM_INFO
	.align		4
.L_31:
        /*009c*/ 	.byte	0x04, 0x17
        /*009e*/ 	.short	(.L_33 - .L_32)
.L_32:
        /*00a0*/ 	.word	0x00000000
        /*00a4*/ 	.short	0x0001
        /*00a6*/ 	.short	0x0008
        /*00a8*/ 	.byte	0x00, 0xf4, 0x21, 0x00


	//----- nvinfo : EIATTR_KPARAM_INFO
	.align		4
.L_33:
        /*00ac*/ 	.byte	0x04, 0x17
        /*00ae*/ 	.short	(.L_35 - .L_34)
.L_34:
        /*00b0*/ 	.word	0x00000000
        /*00b4*/ 	.short	0x0000
        /*00b6*/ 	.short	0x0000
        /*00b8*/ 	.byte	0x00, 0xf4, 0x21, 0x00


	//----- nvinfo : EIATTR_MAXREG_COUNT
	.align		4
.L_35:
        /*00bc*/ 	.byte	0x03, 0x1b
        /*00be*/ 	.short	0x00ff


	//----- nvinfo : EIATTR_EXTERNS
	.align		4
        /*00c0*/ 	.byte	0x04, 0x0f
        /*00c2*/ 	.short	(.L_37 - .L_36)


	//   ....[0]....
	.align		4
.L_36:
        /*00c4*/ 	.word	index@(__assertfail)


	//----- nvinfo : EIATTR_COOP_GROUP_MASK_REGIDS
	.align		4
.L_37:
        /*00c8*/ 	.byte	0x04, 0x29
        /*00ca*/ 	.short	(.L_39 - .L_38)


	//   ....[0]....
.L_38:
        /*00cc*/ 	.word	0xffffffff


	//   ....[1]....
        /*00d0*/ 	.word	0xffffffff


	//----- nvinfo : EIATTR_COOP_GROUP_INSTR_OFFSETS
	.align		4
.L_39:
        /*00d4*/ 	.byte	0x04, 0x28
        /*00d6*/ 	.short	(.L_41 - .L_40)


	//   ....[0]....
.L_40:
        /*00d8*/ 	.word	0x00000480


	//   ....[1]....
        /*00dc*/ 	.word	0x000004e0


	//----- nvinfo : EIATTR_SYSCALL_OFFSETS
	.align		4
.L_41:
        /*00e0*/ 	.byte	0x04, 0x46
        /*00e2*/ 	.short	(.L_43 - .L_42)


	//   ....[0]....
.L_42:
        /*00e4*/ 	.word	0x000007c0


	//----- nvinfo : EIATTR_EXIT_INSTR_OFFSETS
	.align		4
.L_43:
        /*00e8*/ 	.byte	0x04, 0x1c
        /*00ea*/ 	.short	(.L_45 - .L_44)


	//   ....[0]....
.L_44:
        /*00ec*/ 	.word	0x00000690


	//----- nvinfo : EIATTR_REQNTID
	.align		4
.L_45:
        /*00f0*/ 	.byte	0x04, 0x10
        /*00f2*/ 	.short	(.L_47 - .L_46)
.L_46:
        /*00f4*/ 	.word	0x00000100
        /*00f8*/ 	.word	0x00000001
        /*00fc*/ 	.word	0x00000001


	//----- nvinfo : EIATTR_CRS_STACK_SIZE
	.align		4
.L_47:
        /*0100*/ 	.byte	0x04, 0x1e
        /*0102*/ 	.short	(.L_49 - .L_48)
.L_48:
        /*0104*/ 	.word	0x00000000
.L_49:


//--------------------- .nv.callgraph             --------------------------
	.section	.nv.callgraph,"",@"SHT_CUDA_CALLGRAPH"
	.align	4
	.sectionentsize	8
	.align		4
        /*0000*/ 	.word	0x00000000
	.align		4
        /*0004*/ 	.word	0xffffffff
	.align		4
        /*0008*/ 	.word	index@(triton_red_fused__to_copy_add_embedding_mean_mul_pow_rsqrt_8)
	.align		4
        /*000c*/ 	.word	index@(__assertfail)
	.align		4
        /*0010*/ 	.word	0x00000000
	.align		4
        /*0014*/ 	.word	0xfffffffe
	.align		4
        /*0018*/ 	.word	0x00000000
	.align		4
        /*001c*/ 	.word	0xfffffffd
	.align		4
        /*0020*/ 	.word	0x00000000
	.align		4
        /*0024*/ 	.word	0xfffffffc


//--------------------- .nv.rel.action            --------------------------
	.section	.nv.rel.action,"",@"SHT_CUDA_RELOCINFO"
	.align	8
	.sectionentsize	8
        /*0000*/ 	.byte	0x73, 0x00, 0x00, 0x00, 0x00, 0x00, 0x00, 0x00, 0x00, 0x00, 0x00, 0x11, 0x25, 0x00, 0x05, 0x36


//--------------------- .nv.constant4             --------------------------
	.section	.nv.constant4,"a",@progbits
	.align	8
	.align		8
.nv.constant4:
        /*0000*/ 	.dword	__assertfail
	.align		8
        /*0008*/ 	.dword	assertFunc_0
	.align		8
        /*0010*/ 	.dword	assertFile_0
	.align		8
        /*0018*/ 	.dword	assertMessage_0
	.align		8
        /*0020*/ 	.dword	_$_str


//--------------------- .nv.constant0.triton_red_fused__to_copy_add_embedding_mean_mul_pow_rsqrt_8 --------------------------
	.section	.nv.constant0.triton_red_fused__to_copy_add_embedding_mean_mul_pow_rsqrt_8,"a",@progbits
	.sectionflags	@""
	.align	4
.nv.constant0.triton_red_fused__to_copy_add_embedding_mean_mul_pow_rsqrt_8:
	.zero		424


//--------------------- .text.triton_red_fused__to_copy_add_embedding_mean_mul_pow_rsqrt_8 --------------------------
	.section	.text.triton_red_fused__to_copy_add_embedding_mean_mul_pow_rsqrt_8,"ax",@progbits
	.sectionflags	@"SHF_BARRIERS=1"
	.sectioninfo	@"SHI_REGISTERS=24"
	.align	128
        .global         triton_red_fused__to_copy_add_embedding_mean_mul_pow_rsqrt_8
        .type           triton_red_fused__to_copy_add_embedding_mean_mul_pow_rsqrt_8,@function
        .size           triton_red_fused__to_copy_add_embedding_mean_mul_pow_rsqrt_8,(.L_x_6 - triton_red_fused__to_copy_add_embedding_mean_mul_pow_rsqrt_8)
        .other          triton_red_fused__to_copy_add_embedding_mean_mul_pow_rsqrt_8,@"STO_CUDA_ENTRY STV_DEFAULT"
triton_red_fused__to_copy_add_embedding_mean_mul_pow_rsqrt_8:
.text.triton_red_fused__to_copy_add_embedding_mean_mul_pow_rsqrt_8:
[----:B------:R-:W-:Y:S02]  /*0000*/  IMAD.MOV.U32 R1, RZ, RZ, c[0x0][0x28] ;  /* 0x00000a00ff017624 */ /* 0x000fe400078e00ff */
[----:B------:R-:W0:Y:S01]  /*0010*/  S2R R9, SR_TID.X ;  /* 0x0000000000097919 */ /* 0x000e220000002100 */
[----:B------:R-:W1:Y:S01]  /*0020*/  S2UR UR4, SR_CTAID.X ;  /* 0x00000000000479c3 */ /* 0x000e620000002500 */
[----:B------:R-:W-:Y:S01]  /*0030*/  IMAD.MOV.U32 R5, RZ, RZ, 0x8 ;  /* 0x00000008ff057424 */ /* 0x000fe200078e00ff */
[----:B------:R-:W-:Y:S01]  /*0040*/  CS2R R6, SRZ ;  /* 0x0000000000067805 */ /* 0x000fe2000001ff00 */
[----:B0-----:R-:W-:Y:S01]  /*0050*/  SHF.R.U32.HI R0, RZ, 0x2, R9 ;  /* 0x00000002ff007819 */ /* 0x001fe20000011609 */
[----:B-1----:R-:W-:-:S03]  /*0060*/  USHF.L.U32 UR4, UR4, 0x6, URZ ;  /* 0x0000000604047899 */ /* 0x002fc6000800063f */
[----:B------:R-:W-:-:S04]  /*0070*/  SGXT.U32 R0, R0, 0x6 ;  /* 0x000000060000781a */ /* 0x000fc80000000000 */
[----:B------:R-:W-:Y:S01]  /*0080*/  LOP3.LUT R0, R0, UR4, RZ, 0xfc, !PT ;  /* 0x0000000400007c12 */ /* 0x000fe2000f8efcff */
[----:B------:R-:W-:-:S03]  /*0090*/  ULDC.64 UR4, c[0x0][0x118] ;  /* 0x0000460000047ab9 */ /* 0x000fc60000000a00 */
[C---:B------:R-:W-:Y:S01]  /*00a0*/  ISETP.GE.AND P2, PT, R0.reuse, 0x200, PT ;  /* 0x000002000000780c */ /* 0x040fe20003f46270 */
[----:B------:R-:W-:-:S12]  /*00b0*/  IMAD.WIDE R4, R0, R5, c[0x0][0x168] ;  /* 0x00005a0000047625 */ /* 0x000fd800078e0205 */
[----:B------:R-:W2:Y:S01]  /*00c0*/  @!P2 LDG.E.EL.64 R6, [R4.64] ;  /* 0x000000040406a981 */ /* 0x000ea2000c2e1b00 */
[----:B------:R-:W-:Y:S01]  /*00d0*/  LOP3.LUT R9, R9, 0x3, RZ, 0xc0, !PT ;  /* 0x0000000309097812 */ /* 0x000fe200078ec0ff */
[----:B------:R-:W-:Y:S01]  /*00e0*/  IMAD.MOV.U32 R17, RZ, RZ, -0x4 ;  /* 0xfffffffcff117424 */ /* 0x000fe200078e00ff */
[----:B------:R-:W-:Y:S01]  /*00f0*/  MOV R10, RZ ;  /* 0x000000ff000a7202 */ /* 0x000fe20000000f00 */
[----:B------:R-:W-:Y:S02]  /*0100*/  IMAD.MOV.U32 R14, RZ, RZ, -0x1 ;  /* 0xffffffffff0e7424 */ /* 0x000fe400078e00ff */
[----:B------:R-:W-:-:S04]  /*0110*/  IMAD.WIDE.U32 R2, R9, 0x2, RZ ;  /* 0x0000000209027825 */ /* 0x000fc800078e00ff */
[----:B------:R-:W-:Y:S01]  /*0120*/  IMAD R0, R0, 0x1000, R9 ;  /* 0x0000100000007824 */ /* 0x000fe200078e0209 */
[----:B--2---:R-:W-:Y:S02]  /*0130*/  ISETP.GE.AND P0, PT, R7, RZ, PT ;  /* 0x000000ff0700720c */ /* 0x004fe40003f06270 */
[----:B------:R-:W-:-:S04]  /*0140*/  IADD3 R19, P1, R6, 0x7d80, RZ ;  /* 0x00007d8006137810 */ /* 0x000fc80007f3e0ff */
[----:B------:R-:W-:Y:S01]  /*0150*/  SEL R19, R19, R6, !P0 ;  /* 0x0000000613137207 */ /* 0x000fe20004000000 */
[----:B------:R-:W-:-:S04]  /*0160*/  IMAD.X R6, RZ, RZ, R7, P1 ;  /* 0x000000ffff067224 */ /* 0x000fc800008e0607 */
[C---:B------:R-:W-:Y:S01]  /*0170*/  IMAD.SHL.U32 R11, R19.reuse, 0x2000, RZ ;  /* 0x00002000130b7824 */ /* 0x040fe200078e00ff */
[----:B------:R-:W-:Y:S02]  /*0180*/  SEL R6, R6, R7, !P0 ;  /* 0x0000000706067207 */ /* 0x000fe40004000000 */
[----:B------:R-:W-:Y:S02]  /*0190*/  ISETP.GT.U32.AND P0, PT, R19, 0x7d7f, PT ;  /* 0x00007d7f1300780c */ /* 0x000fe40003f04070 */
[----:B------:R-:W-:Y:S02]  /*01a0*/  LOP3.LUT R16, R11, R2, RZ, 0xfc, !PT ;  /* 0x000000020b107212 */ /* 0x000fe400078efcff */
[----:B------:R-:W-:Y:S02]  /*01b0*/  SHF.L.U64.HI R19, R19, 0xd, R6 ;  /* 0x0000000d13137819 */ /* 0x000fe40000010206 */
[----:B------:R-:W-:Y:S02]  /*01c0*/  IADD3 R16, P1, R16, c[0x0][0x170], RZ ;  /* 0x00005c0010107a10 */ /* 0x000fe40007f3e0ff */
[----:B------:R-:W-:-:S02]  /*01d0*/  LOP3.LUT R19, R19, R3, RZ, 0xfc, !PT ;  /* 0x0000000313137212 */ /* 0x000fc400078efcff */
[----:B------:R-:W-:Y:S02]  /*01e0*/  ISETP.GT.U32.AND.EX P0, PT, R6, RZ, !P2, P0 ;  /* 0x000000ff0600720c */ /* 0x000fe40005704100 */
[----:B------:R-:W-:-:S11]  /*01f0*/  IADD3.X R19, R19, c[0x0][0x174], RZ, P1, !PT ;  /* 0x00005d0013137a10 */ /* 0x000fd60000ffe4ff */
.L_x_3:
[----:B0-----:R-:W-:Y:S05]  /*0200*/  @P0 BRA `(.L_x_0) ;  /* 0x0000049000000947 */ /* 0x001fea0003800000 */
[----:B------:R-:W-:Y:S01]  /*0210*/  IADD3 R17, P1, R17, 0x4, RZ ;  /* 0x0000000411117810 */ /* 0x000fe20007f3e0ff */
[----:B------:R-:W-:Y:S01]  /*0220*/  IMAD.MOV.U32 R8, RZ, RZ, 0x2 ;  /* 0x00000002ff087424 */ /* 0x000fe200078e00ff */
[----:B------:R-:W-:Y:S02]  /*0230*/  PRMT R12, RZ, 0x7610, R12 ;  /* 0x00007610ff0c7816 */ /* 0x000fe4000000000c */
[----:B------:R-:W-:Y:S02]  /*0240*/  LOP3.LUT R9, R0, R17, RZ, 0xfc, !PT ;  /* 0x0000001100097212 */ /* 0x000fe400078efcff */
[----:B------:R-:W-:Y:S02]  /*0250*/  PRMT R11, RZ, 0x7610, R11 ;  /* 0x00007610ff0b7816 */ /* 0x000fe4000000000b */
[----:B------:R-:W-:Y:S01]  /*0260*/  PRMT R13, RZ, 0x7610, R13 ;  /* 0x00007610ff0d7816 */ /* 0x000fe2000000000d */
[----:B------:R-:W-:-:S04]  /*0270*/  IMAD.WIDE R6, R9, R8, c[0x0][0x178] ;  /* 0x00005e0009067625 */ /* 0x000fc800078e0208 */
[CC--:B------:R-:W-:Y:S01]  /*0280*/  IMAD.WIDE R4, R9.reuse, R8.reuse, c[0x0][0x160] ;  /* 0x0000580009047625 */ /* 0x0c0fe200078e0208 */
[----:B------:R-:W2:Y:S03]  /*0290*/  @!P2 LDG.E.EF.U16 R12, [R6.64] ;  /* 0x00000004060ca981 */ /* 0x000ea6000c0e1500 */
[----:B------:R-:W-:Y:S01]  /*02a0*/  IMAD.WIDE R8, R9, R8, c[0x0][0x180] ;  /* 0x0000600009087625 */ /* 0x000fe200078e0208 */
[----:B------:R-:W3:Y:S04]  /*02b0*/  @!P2 LDG.E.EF.U16 R11, [R4.64] ;  /* 0x00000004040ba981 */ /* 0x000ee8000c0e1500 */
[----:B------:R-:W4:Y:S01]  /*02c0*/  @!P2 LDG.E.EF.U16 R13, [R8.64] ;  /* 0x00000004080da981 */ /* 0x000f22000c0e1500 */
[----:B------:R-:W-:Y:S01]  /*02d0*/  WARPSYNC 0xffffffff ;  /* 0xffffffff00007948 */ /* 0x000fe20003800000 */
[----:B------:R-:W-:Y:S01]  /*02e0*/  BSSY B0, `(.L_x_1) ;  /* 0x000000c000007945 */ /* 0x000fe20003800000 */
[--C-:B------:R-:W-:Y:S01]  /*02f0*/  IMAD.MOV.U32 R15, RZ, RZ, R10.reuse ;  /* 0x000000ffff0f7224 */ /* 0x100fe200078e000a */
[----:B------:R-:W-:-:S02]  /*0300*/  PRMT R10, RZ, 0x7610, R10 ;  /* 0x00007610ff0a7816 */ /* 0x000fc4000000000a */
[----:B------:R-:W-:Y:S01]  /*0310*/  IADD3.X R14, RZ, R14, RZ, P1, !PT ;  /* 0x0000000eff0e7210 */ /* 0x000fe20000ffe4ff */
[----:B------:R-:W-:Y:S01]  /*0320*/  BAR.SYNC.DEFER_BLOCKING 0x0 ;  /* 0x0000000000007b1d */ /* 0x000fe20000010000 */
[----:B--2---:R-:W-:Y:S02]  /*0330*/  IMAD.U32 R21, R12, 0x10000, RZ ;  /* 0x000100000c157824 */ /* 0x004fe400078e00ff */
[----:B---3--:R-:W-:Y:S02]  /*0340*/  IMAD.U32 R11, R11, 0x10000, RZ ;  /* 0x000100000b0b7824 */ /* 0x008fe400078e00ff */
[----:B----4-:R-:W-:Y:S01]  /*0350*/  IMAD.U32 R13, R13, 0x10000, RZ ;  /* 0x000100000d0d7824 */ /* 0x010fe200078e00ff */
[----:B------:R-:W-:Y:S05]  /*0360*/  @P2 BRA `(.L_x_2) ;  /* 0x0000003000002947 */ /* 0x000fea0003800000 */
[----:B------:R-:W-:Y:S01]  /*0370*/  IMAD.MOV.U32 R6, RZ, RZ, R16 ;  /* 0x000000ffff067224 */ /* 0x000fe200078e0010 */
[----:B------:R-:W-:-:S05]  /*0380*/  MOV R7, R19 ;  /* 0x0000001300077202 */ /* 0x000fca0000000f00 */
[----:B------:R0:W5:Y:S02]  /*0390*/  LDG.E.EF.U16 R10, [R6.64] ;  /* 0x00000004060a7981 */ /* 0x000164000c0e1500 */
.L_x_2:
[----:B------:R-:W-:Y:S05]  /*03a0*/  BSYNC B0 ;  /* 0x0000000000007941 */ /* 0x000fea0003800000 */
.L_x_1:
[----:B-----5:R-:W-:Y:S01]  /*03b0*/  IMAD.U32 R10, R10, 0x10000, RZ ;  /* 0x000100000a0a7824 */ /* 0x020fe200078e00ff */
[----:B------:R-:W-:Y:S02]  /*03c0*/  ISETP.GE.U32.AND P1, PT, R17, 0xffc, PT ;  /* 0x00000ffc1100780c */ /* 0x000fe40003f26070 */
[----:B------:R-:W-:Y:S01]  /*03d0*/  IADD3 R16, P3, R16, 0x8, RZ ;  /* 0x0000000810107810 */ /* 0x000fe20007f7e0ff */
[----:B------:R-:W-:Y:S01]  /*03e0*/  FADD R10, R11, R10 ;  /* 0x0000000a0b0a7221 */ /* 0x000fe20000000000 */
[----:B------:R-:W-:-:S03]  /*03f0*/  ISETP.GE.U32.AND.EX P1, PT, R14, RZ, PT, P1 ;  /* 0x000000ff0e00720c */ /* 0x000fc60003f26110 */
[----:B------:R-:W-:Y:S01]  /*0400*/  FADD R10, R21, R10 ;  /* 0x0000000a150a7221 */ /* 0x000fe20000000000 */
[----:B------:R-:W-:-:S03]  /*0410*/  IMAD.X R19, RZ, RZ, R19, P3 ;  /* 0x000000ffff137224 */ /* 0x000fc600018e0613 */
[----:B------:R-:W-:-:S04]  /*0420*/  FADD R10, R13, R10 ;  /* 0x0000000a0d0a7221 */ /* 0x000fc80000000000 */
[-C--:B------:R-:W-:Y:S01]  /*0430*/  @!P2 FFMA R15, R10, R10.reuse, R15 ;  /* 0x0000000a0a0fa223 */ /* 0x080fe2000000000f */
[----:B0-----:R-:W-:-:S03]  /*0440*/  F2FP.BF16.PACK_AB R6, RZ, R10 ;  /* 0x0000000aff06723e */ /* 0x001fc600000010ff */
[----:B------:R-:W-:Y:S02]  /*0450*/  IMAD.MOV.U32 R10, RZ, RZ, R15 ;  /* 0x000000ffff0a7224 */ /* 0x000fe400078e000f */
[----:B------:R0:W-:Y:S01]  /*0460*/  @!P2 STG.E.U16 [R4.64], R6 ;  /* 0x000000060400a986 */ /* 0x0001e2000c101504 */
[----:B------:R-:W-:Y:S05]  /*0470*/  @!P1 BRA `(.L_x_3) ;  /* 0xfffffd8000009947 */ /* 0x000fea000383ffff */
[----:B0-----:R-:W0:Y:S01]  /*0480*/  SHFL.BFLY PT, R5, R10, 0x2, 0x1f ;  /* 0x0c401f000a057f89 */ /* 0x001e2200000e0000 */
[----:B------:R-:W-:Y:S01]  /*0490*/  IMAD.MOV.U32 R7, RZ, RZ, 0x39800000 ;  /* 0x39800000ff077424 */ /* 0x000fe200078e00ff */
[----:B------:R-:W-:Y:S01]  /*04a0*/  IADD3 R8, P0, R2, c[0x0][0x188], RZ ;  /* 0x0000620002087a10 */ /* 0x000fe20007f1e0ff */
[----:B------:R-:W-:-:S03]  /*04b0*/  IMAD.MOV.U32 R6, RZ, RZ, -0x1 ;  /* 0xffffffffff067424 */ /* 0x000fc600078e00ff */
[----:B------:R-:W-:Y:S01]  /*04c0*/  IADD3.X R9, R3, c[0x0][0x18c], RZ, P0, !PT ;  /* 0x0000630003097a10 */ /* 0x000fe200007fe4ff */
[----:B0-----:R-:W-:-:S05]  /*04d0*/  FADD R5, R10, R5 ;  /* 0x000000050a057221 */ /* 0x001fca0000000000 */
[----:B------:R-:W0:Y:S02]  /*04e0*/  SHFL.BFLY PT, R4, R5, 0x1, 0x1f ;  /* 0x0c201f0005047f89 */ /* 0x000e2400000e0000 */
[----:B0-----:R-:W-:-:S04]  /*04f0*/  FADD R4, R5, R4 ;  /* 0x0000000405047221 */ /* 0x001fc80000000000 */
[----:B------:R-:W-:Y:S01]  /*0500*/  FFMA R4, R4, R7, 9.9999999747524270788e-07 ;  /* 0x358637bd04047423 */ /* 0x000fe20000000007 */
[----:B------:R-:W-:-:S03]  /*0510*/  MOV R7, 0xfffffffc ;  /* 0xfffffffc00077802 */ /* 0x000fc60000000f00 */
[----:B------:R0:W1:Y:S04]  /*0520*/  MUFU.RSQ R12, R4 ;  /* 0x00000004000c7308 */ /* 0x0000680000001400 */
.L_x_4:
[----:B------:R-:W-:Y:S01]  /*0530*/  IADD3 R7, P0, R7, 0x4, RZ ;  /* 0x0000000407077810 */ /* 0x000fe20007f1e0ff */
[----:B------:R-:W-:Y:S01]  /*0540*/  IMAD.MOV.U32 R11, RZ, RZ, 0x2 ;  /* 0x00000002ff0b7424 */ /* 0x000fe200078e00ff */
[----:B0-----:R-:W-:Y:S02]  /*0550*/  PRMT R5, RZ, 0x7610, R5 ;  /* 0x00007610ff057816 */ /* 0x001fe40000000005 */
[----:B------:R-:W-:-:S05]  /*0560*/  LOP3.LUT R10, R0, R7, RZ, 0xfc, !PT ;  /* 0x00000007000a7212 */ /* 0x000fca00078efcff */
[----:B------:R-:W-:-:S05]  /*0570*/  IMAD.WIDE R2, R10, R11, c[0x0][0x160] ;  /* 0x000058000a027625 */ /* 0x000fca00078e020b */
[----:B------:R2:W3:Y:S02]  /*0580*/  @!P2 LDG.E.EF.U16 R5, [R2.64] ;  /* 0x000000040205a981 */ /* 0x0004e4000c0e1500 */
[----:B--2---:R-:W-:Y:S02]  /*0590*/  IMAD.MOV.U32 R2, RZ, RZ, R8 ;  /* 0x000000ffff027224 */ /* 0x004fe400078e0008 */
[----:B------:R-:W-:-:S05]  /*05a0*/  IMAD.MOV.U32 R3, RZ, RZ, R9 ;  /* 0x000000ffff037224 */ /* 0x000fca00078e0009 */
[----:B0-----:R-:W2:Y:S01]  /*05b0*/  LDG.E.EL.U16 R4, [R2.64] ;  /* 0x0000000402047981 */ /* 0x001ea2000c2e1500 */
[----:B------:R-:W-:Y:S01]  /*05c0*/  IMAD.X R6, RZ, RZ, R6, P0 ;  /* 0x000000ffff067224 */ /* 0x000fe200000e0606 */
[----:B------:R-:W-:Y:S02]  /*05d0*/  ISETP.GE.U32.AND P0, PT, R7, 0xffc, PT ;  /* 0x00000ffc0700780c */ /* 0x000fe40003f06070 */
[----:B------:R-:W-:Y:S02]  /*05e0*/  IADD3 R8, P1, R8, 0x8, RZ ;  /* 0x0000000808087810 */ /* 0x000fe40007f3e0ff */
[----:B------:R-:W-:-:S03]  /*05f0*/  ISETP.GE.U32.AND.EX P0, PT, R6, RZ, PT, P0 ;  /* 0x000000ff0600720c */ /* 0x000fc60003f06100 */
[----:B------:R-:W-:Y:S01]  /*0600*/  IMAD.X R9, RZ, RZ, R9, P1 ;  /* 0x000000ffff097224 */ /* 0x000fe200008e0609 */
[----:B---3--:R-:W-:-:S05]  /*0610*/  SHF.L.U32 R5, R5, 0x10, RZ ;  /* 0x0000001005057819 */ /* 0x008fca00000006ff */
[----:B-1----:R-:W-:Y:S01]  /*0620*/  FMUL R5, R12, R5 ;  /* 0x000000050c057220 */ /* 0x002fe20000400000 */
[----:B--2---:R-:W-:-:S04]  /*0630*/  IMAD.U32 R4, R4, 0x10000, RZ ;  /* 0x0001000004047824 */ /* 0x004fc800078e00ff */
[----:B------:R-:W-:-:S05]  /*0640*/  FMUL R5, R4, R5 ;  /* 0x0000000504057220 */ /* 0x000fca0000400000 */
[----:B------:R-:W-:Y:S01]  /*0650*/  F2FP.BF16.PACK_AB R3, RZ, R5 ;  /* 0x00000005ff03723e */ /* 0x000fe200000010ff */
[----:B------:R-:W-:-:S05]  /*0660*/  IMAD.WIDE R4, R10, R11, c[0x0][0x190] ;  /* 0x000064000a047625 */ /* 0x000fca00078e020b */
[----:B------:R0:W-:Y:S01]  /*0670*/  @!P2 STG.E.U16 [R4.64], R3 ;  /* 0x000000030400a986 */ /* 0x0001e2000c101504 */
[----:B------:R-:W-:Y:S05]  /*0680*/  @!P0 BRA `(.L_x_4) ;  /* 0xfffffea000008947 */ /* 0x000fea000383ffff */
[----:B------:R-:W-:Y:S05]  /*0690*/  EXIT ;  /* 0x000000000000794d */ /* 0x000fea0003800000 */
.L_x_0:
[----:B------:R-:W-:Y:S01]  /*06a0*/  MOV R0, 0x0 ;  /* 0x0000000000007802 */ /* 0x000fe20000000f00 */
[----:B------:R-:W-:Y:S01]  /*06b0*/  IMAD.MOV.U32 R4, RZ, RZ, c[0x4][0x18] ;  /* 0x01000600ff047624 */ /* 0x000fe200078e00ff */
[----:B------:R-:W-:Y:S01]  /*06c0*/  MOV R5, c[0x4][0x1c] ;  /* 0x0100070000057a02 */ /* 0x000fe20000000f00 */
[----:B------:R-:W-:Y:S01]  /*06d0*/  IMAD.MOV.U32 R6, RZ, RZ, c[0x4][0x10] ;  /* 0x01000400ff067624 */ /* 0x000fe200078e00ff */
[----:B------:R0:W1:Y:S01]  /*06e0*/  LDC.64 R2, c[0x4][R0] ;  /* 0x0100000000027b82 */ /* 0x0000620000000a00 */
[----:B------:R-:W-:Y:S01]  /*06f0*/  IMAD.MOV.U32 R7, RZ, RZ, c[0x4][0x14] ;  /* 0x01000500ff077624 */ /* 0x000fe200078e00ff */
[----:B------:R-:W-:Y:S01]  /*0700*/  MOV R11, c[0x4][0xc] ;  /* 0x01000300000b7a02 */ /* 0x000fe20000000f00 */
[----:B------:R-:W-:Y:S02]  /*0710*/  IMAD.MOV.U32 R8, RZ, RZ, 0x2c ;  /* 0x0000002cff087424 */ /* 0x000fe400078e00ff */
[----:B------:R-:W-:-:S02]  /*0720*/  IMAD.MOV.U32 R10, RZ, RZ, c[0x4][0x8] ;  /* 0x01000200ff0a7624 */ /* 0x000fc400078e00ff */
[----:B------:R-:W-:Y:S02]  /*0730*/  IMAD.MOV.U32 R12, RZ, RZ, 0x1 ;  /* 0x00000001ff0c7424 */ /* 0x000fe400078e00ff */
[----:B------:R-:W-:Y:S02]  /*0740*/  IMAD.MOV.U32 R13, RZ, RZ, RZ ;  /* 0x000000ffff0d7224 */ /* 0x000fe400078e00ff */
[----:B0-----:R-:W-:Y:S01]  /*0750*/  LEPC R14 ;  /* 0x00000000000e734e */ /* 0x001fe20000000000 */
[----:B------:R-:W-:Y:S02]  /*0760*/  MOV R9, 0x7d0 ;  /* 0x000007d000097802 */ /* 0x000fe40000000f00 */
[----:B------:R-:W-:Y:S02]  /*0770*/  MOV R20, 0x750 ;  /* 0x0000075000147802 */ /* 0x000fe40000000f00 */
[----:B------:R-:W-:Y:S02]  /*0780*/  MOV R21, 0x0 ;  /* 0x0000000000157802 */ /* 0x000fe40000000f00 */
[----:B------:R-:W-:Y:S02]  /*0790*/  MOV R0, 0x0 ;  /* 0x0000000000007802 */ /* 0x000fe40000000f00 */
[----:B------:R-:W-:-:S04]  /*07a0*/  IADD3 R20, P0, P1, -R20, R9, R14 ;  /* 0x0000000914147210 */ /* 0x000fc8000791e10e */
[----:B------:R-:W-:-:S04]  /*07b0*/  IADD3.X R21, ~R0, R21, R15, P0, P1 ;  /* 0x0000001500157210 */ /* 0x000fc800007e250f */
[----:B-1----:R-:W-:Y:S05]  /*07c0*/  CALL.ABS.NOINC R2 ;  /* 0x0000000002007343 */ /* 0x002fea0003c00000 */
.L_x_5:
[----:B------:R-:W-:-:S00]  /*07d0*/  BRA `(.L_x_5) ;  /* 0xfffffff000007947 */ /* 0x000fc0000383ffff */
[----:B------:R-:W-:-:S00]  /*07e0*/  NOP ;  /* 0x0000000000007918 */ /* 0x000fc00000000000 */
        /* <DEDUP_REMOVED lines=9> */
.L_x_6:


//--------------------- .nv.global.init           --------------------------
	.section	.nv.global.init,"aw",@progbits
.nv.global.init:
	.type		assertFunc_0,@object
	.size		assertFunc_0,(_$_str - assertFunc_0)
assertFunc_0:
        /*0000*/ 	.byte	0x75, 0x6e, 0x6b, 0x6e, 0x6f, 0x77, 0x6e, 0x00
	.type		_$_str,@object
	.size		_$_str,(assertMessage_0 - _$_str)
_$_str:
        /*0008*/ 	.byte	0x5f, 0x5f, 0x43, 0x55, 0x44, 0x41, 0x5f, 0x46, 0x54, 0x5a, 0x00
	.type		assertMessage_0,@object
	.size		assertMessage_0,(assertFile_0 - assertMessage_0)
assertMessage_0:
        /*0013*/ 	.byte	0x69, 0x6e, 0x64, 0x65, 0x78, 0x20, 0x6f, 0x75, 0x74, 0x20, 0x6f, 0x66, 0x20, 0x62, 0x6f, 0x75
        /*0023*/ 	.byte	0x6e, 0x64, 0x73, 0x3a, 0x20, 0x30, 0x20, 0x3c, 0x3d, 0x20, 0x74, 0x6d, 0x70, 0x34, 0x20, 0x3c
        /*0033*/ 	.byte	0x20, 0x33, 0x32, 0x31, 0x32, 0x38, 0x00
	.type		assertFile_0,@object
	.size		assertFile_0,(.L_1 - assertFile_0)
assertFile_0:
        /*003a*/ 	.byte	0x2f, 0x74, 0x6d, 0x70, 0x2f, 0x74, 0x6f, 0x72, 0x63, 0x68, 0x69, 0x6e, 0x64, 0x75, 0x63, 0x74
        /*004a*/ 	.byte	0x6f, 0x72, 0x5f, 0x72, 0x6f, 0x6f, 0x74, 0x2f, 0x75, 0x77, 0x2f, 0x63, 0x75, 0x77, 0x71, 0x77
        /*005a*/ 	.byte	0x65, 0x71, 0x6f, 0x6d, 0x62, 0x66, 0x32, 0x32, 0x6b, 0x32, 0x6e, 0x74, 0x6b, 0x6f, 0x66, 0x67
        /*006a*/ 	.byte	0x73, 0x62, 0x76, 0x35, 0x37, 0x73, 0x6a, 0x35, 0x76, 0x76, 0x64, 0x63, 0x79, 0x62, 0x75, 0x71
        /*007a*/ 	.byte	0x72, 0x63, 0x6e, 0x68, 0x62, 0x68, 0x6f, 0x70, 0x66, 0x68, 0x71, 0x73, 0x71, 0x36, 0x34, 0x2e
        /*008a*/ 	.byte	0x70, 0x79, 0x00
.L_1:


//--------------------- SYMBOLS --------------------------

	.type		__assertfail,@function
